//
// Generated by NVIDIA NVVM Compiler
//
// Compiler Build ID: CL-36424714
// Cuda compilation tools, release 13.0, V13.0.88
// Based on NVVM 20.0.0
//

.version 9.0
.target sm_100
.address_size 64

	// .globl	_Z19MatrixMulTileKernelPfS_S_i
// _ZZ19MatrixMulTileKernelPfS_S_iE3Mds has been demoted
// _ZZ19MatrixMulTileKernelPfS_S_iE3Nds has been demoted

.visible .entry _Z19MatrixMulTileKernelPfS_S_i(
	.param .u64 .ptr .align 1 _Z19MatrixMulTileKernelPfS_S_i_param_0,
	.param .u64 .ptr .align 1 _Z19MatrixMulTileKernelPfS_S_i_param_1,
	.param .u64 .ptr .align 1 _Z19MatrixMulTileKernelPfS_S_i_param_2,
	.param .u32 _Z19MatrixMulTileKernelPfS_S_i_param_3
)
{
	.reg .pred 	%p<10>;
	.reg .b32 	%r<119>;
	.reg .b32 	%f<143>;
	.reg .b64 	%rd<48>;
	// demoted variable
	.shared .align 4 .b8 _ZZ19MatrixMulTileKernelPfS_S_iE3Mds[16];
	// demoted variable
	.shared .align 4 .b8 _ZZ19MatrixMulTileKernelPfS_S_iE3Nds[16];
	ld.param.u64 	%rd4, [_Z19MatrixMulTileKernelPfS_S_i_param_0];
	ld.param.u64 	%rd5, [_Z19MatrixMulTileKernelPfS_S_i_param_1];
	ld.param.u32 	%r49, [_Z19MatrixMulTileKernelPfS_S_i_param_3];
	cvta.to.global.u64 	%rd1, %rd5;
	cvta.to.global.u64 	%rd2, %rd4;
	mov.u32 	%r50, %ctaid.x;
	mov.u32 	%r51, %ctaid.y;
	mov.u32 	%r1, %tid.x;
	mov.u32 	%r2, %tid.y;
	shl.b32 	%r52, %r51, 1;
	add.s32 	%r3, %r52, %r2;
	shl.b32 	%r4, %r50, 1;
	add.s32 	%r5, %r4, %r1;
	shr.u32 	%r53, %r49, 31;
	add.s32 	%r54, %r49, %r53;
	shr.s32 	%r6, %r54, 1;
	setp.lt.s32 	%p1, %r49, 2;
	mov.f32 	%f142, 0f00000000;
	@%p1 bra 	$L__BB0_12;
	mad.lo.s32 	%r7, %r49, %r3, %r1;
	shl.b32 	%r56, %r2, 3;
	mov.u32 	%r57, _ZZ19MatrixMulTileKernelPfS_S_iE3Mds;
	add.s32 	%r8, %r57, %r56;
	shl.b32 	%r58, %r1, 2;
	add.s32 	%r9, %r8, %r58;
	mov.u32 	%r59, _ZZ19MatrixMulTileKernelPfS_S_iE3Nds;
	add.s32 	%r11, %r59, %r58;
	add.s32 	%r10, %r11, %r56;
	add.s32 	%r60, %r6, -1;
	setp.lt.u32 	%p2, %r60, 7;
	mov.f32 	%f142, 0f00000000;
	mov.b32 	%r117, 0;
	@%p2 bra 	$L__BB0_4;
	and.b32  	%r61, %r6, 1073741816;
	neg.s32 	%r115, %r61;
	add.s32 	%r62, %r2, 14;
	mad.lo.s32 	%r63, %r49, %r62, %r1;
	add.s32 	%r113, %r63, %r4;
	add.s32 	%r64, %r2, 12;
	mad.lo.s32 	%r65, %r49, %r64, %r1;
	add.s32 	%r112, %r65, %r4;
	add.s32 	%r66, %r2, 10;
	mad.lo.s32 	%r67, %r49, %r66, %r1;
	add.s32 	%r111, %r67, %r4;
	add.s32 	%r68, %r2, 8;
	mad.lo.s32 	%r69, %r49, %r68, %r1;
	add.s32 	%r110, %r69, %r4;
	add.s32 	%r70, %r2, 6;
	mad.lo.s32 	%r71, %r49, %r70, %r1;
	add.s32 	%r109, %r71, %r4;
	add.s32 	%r72, %r2, 4;
	mad.lo.s32 	%r73, %r49, %r72, %r1;
	add.s32 	%r108, %r73, %r4;
	add.s32 	%r74, %r2, 2;
	mad.lo.s32 	%r75, %r49, %r74, %r1;
	add.s32 	%r107, %r75, %r4;
	mad.lo.s32 	%r76, %r2, %r49, %r1;
	add.s32 	%r106, %r76, %r4;
	mov.f32 	%f142, 0f00000000;
	mov.u32 	%r114, %r7;
$L__BB0_3:
	.pragma "nounroll";
	and.b32  	%r117, %r6, 1073741816;
	mul.wide.s32 	%rd6, %r114, 4;
	add.s64 	%rd7, %rd2, %rd6;
	ld.global.f32 	%f17, [%rd7];
	st.shared.f32 	[%r9], %f17;
	mul.wide.u32 	%rd8, %r106, 4;
	add.s64 	%rd9, %rd1, %rd8;
	ld.global.f32 	%f18, [%rd9];
	st.shared.f32 	[%r10], %f18;
	bar.sync 	0;
	ld.shared.f32 	%f19, [%r8];
	ld.shared.f32 	%f20, [%r11];
	fma.rn.f32 	%f21, %f19, %f20, %f142;
	ld.shared.f32 	%f22, [%r8+4];
	ld.shared.f32 	%f23, [%r11+8];
	fma.rn.f32 	%f24, %f22, %f23, %f21;
	bar.sync 	0;
	ld.global.f32 	%f25, [%rd7+8];
	st.shared.f32 	[%r9], %f25;
	mul.wide.u32 	%rd10, %r107, 4;
	add.s64 	%rd11, %rd1, %rd10;
	ld.global.f32 	%f26, [%rd11];
	st.shared.f32 	[%r10], %f26;
	bar.sync 	0;
	ld.shared.f32 	%f27, [%r8];
	ld.shared.f32 	%f28, [%r11];
	fma.rn.f32 	%f29, %f27, %f28, %f24;
	ld.shared.f32 	%f30, [%r8+4];
	ld.shared.f32 	%f31, [%r11+8];
	fma.rn.f32 	%f32, %f30, %f31, %f29;
	bar.sync 	0;
	ld.global.f32 	%f33, [%rd7+16];
	st.shared.f32 	[%r9], %f33;
	mul.wide.u32 	%rd12, %r108, 4;
	add.s64 	%rd13, %rd1, %rd12;
	ld.global.f32 	%f34, [%rd13];
	st.shared.f32 	[%r10], %f34;
	bar.sync 	0;
	ld.shared.f32 	%f35, [%r8];
	ld.shared.f32 	%f36, [%r11];
	fma.rn.f32 	%f37, %f35, %f36, %f32;
	ld.shared.f32 	%f38, [%r8+4];
	ld.shared.f32 	%f39, [%r11+8];
	fma.rn.f32 	%f40, %f38, %f39, %f37;
	bar.sync 	0;
	ld.global.f32 	%f41, [%rd7+24];
	st.shared.f32 	[%r9], %f41;
	mul.wide.u32 	%rd14, %r109, 4;
	add.s64 	%rd15, %rd1, %rd14;
	ld.global.f32 	%f42, [%rd15];
	st.shared.f32 	[%r10], %f42;
	bar.sync 	0;
	ld.shared.f32 	%f43, [%r8];
	ld.shared.f32 	%f44, [%r11];
	fma.rn.f32 	%f45, %f43, %f44, %f40;
	ld.shared.f32 	%f46, [%r8+4];
	ld.shared.f32 	%f47, [%r11+8];
	fma.rn.f32 	%f48, %f46, %f47, %f45;
	bar.sync 	0;
	ld.global.f32 	%f49, [%rd7+32];
	st.shared.f32 	[%r9], %f49;
	mul.wide.u32 	%rd16, %r110, 4;
	add.s64 	%rd17, %rd1, %rd16;
	ld.global.f32 	%f50, [%rd17];
	st.shared.f32 	[%r10], %f50;
	bar.sync 	0;
	ld.shared.f32 	%f51, [%r8];
	ld.shared.f32 	%f52, [%r11];
	fma.rn.f32 	%f53, %f51, %f52, %f48;
	ld.shared.f32 	%f54, [%r8+4];
	ld.shared.f32 	%f55, [%r11+8];
	fma.rn.f32 	%f56, %f54, %f55, %f53;
	bar.sync 	0;
	ld.global.f32 	%f57, [%rd7+40];
	st.shared.f32 	[%r9], %f57;
	mul.wide.u32 	%rd18, %r111, 4;
	add.s64 	%rd19, %rd1, %rd18;
	ld.global.f32 	%f58, [%rd19];
	st.shared.f32 	[%r10], %f58;
	bar.sync 	0;
	ld.shared.f32 	%f59, [%r8];
	ld.shared.f32 	%f60, [%r11];
	fma.rn.f32 	%f61, %f59, %f60, %f56;
	ld.shared.f32 	%f62, [%r8+4];
	ld.shared.f32 	%f63, [%r11+8];
	fma.rn.f32 	%f64, %f62, %f63, %f61;
	bar.sync 	0;
	ld.global.f32 	%f65, [%rd7+48];
	st.shared.f32 	[%r9], %f65;
	mul.wide.u32 	%rd20, %r112, 4;
	add.s64 	%rd21, %rd1, %rd20;
	ld.global.f32 	%f66, [%rd21];
	st.shared.f32 	[%r10], %f66;
	bar.sync 	0;
	ld.shared.f32 	%f67, [%r8];
	ld.shared.f32 	%f68, [%r11];
	fma.rn.f32 	%f69, %f67, %f68, %f64;
	ld.shared.f32 	%f70, [%r8+4];
	ld.shared.f32 	%f71, [%r11+8];
	fma.rn.f32 	%f72, %f70, %f71, %f69;
	bar.sync 	0;
	ld.global.f32 	%f73, [%rd7+56];
	st.shared.f32 	[%r9], %f73;
	mul.wide.u32 	%rd22, %r113, 4;
	add.s64 	%rd23, %rd1, %rd22;
	ld.global.f32 	%f74, [%rd23];
	st.shared.f32 	[%r10], %f74;
	bar.sync 	0;
	ld.shared.f32 	%f75, [%r8];
	ld.shared.f32 	%f76, [%r11];
	fma.rn.f32 	%f77, %f75, %f76, %f72;
	ld.shared.f32 	%f78, [%r8+4];
	ld.shared.f32 	%f79, [%r11+8];
	fma.rn.f32 	%f142, %f78, %f79, %f77;
	bar.sync 	0;
	add.s32 	%r115, %r115, 8;
	add.s32 	%r114, %r114, 16;
	shl.b32 	%r77, %r49, 4;
	add.s32 	%r113, %r113, %r77;
	add.s32 	%r112, %r112, %r77;
	add.s32 	%r111, %r111, %r77;
	add.s32 	%r110, %r110, %r77;
	add.s32 	%r109, %r109, %r77;
	add.s32 	%r108, %r108, %r77;
	add.s32 	%r107, %r107, %r77;
	add.s32 	%r106, %r106, %r77;
	setp.ne.s32 	%p3, %r115, 0;
	@%p3 bra 	$L__BB0_3;
$L__BB0_4:
	and.b32  	%r43, %r6, 7;
	setp.eq.s32 	%p4, %r43, 0;
	@%p4 bra 	$L__BB0_12;
	and.b32  	%r44, %r6, 3;
	setp.lt.u32 	%p5, %r43, 4;
	@%p5 bra 	$L__BB0_7;
	shl.b32 	%r78, %r117, 1;
	add.s32 	%r79, %r7, %r78;
	mul.wide.s32 	%rd24, %r79, 4;
	add.s64 	%rd25, %rd2, %rd24;
	ld.global.f32 	%f81, [%rd25];
	st.shared.f32 	[%r9], %f81;
	add.s32 	%r80, %r78, %r2;
	mad.lo.s32 	%r81, %r80, %r49, %r5;
	mul.wide.u32 	%rd26, %r81, 4;
	add.s64 	%rd27, %rd1, %rd26;
	ld.global.f32 	%f82, [%rd27];
	st.shared.f32 	[%r10], %f82;
	bar.sync 	0;
	ld.shared.f32 	%f83, [%r8];
	ld.shared.f32 	%f84, [%r11];
	fma.rn.f32 	%f85, %f83, %f84, %f142;
	ld.shared.f32 	%f86, [%r8+4];
	ld.shared.f32 	%f87, [%r11+8];
	fma.rn.f32 	%f88, %f86, %f87, %f85;
	bar.sync 	0;
	ld.global.f32 	%f89, [%rd25+8];
	st.shared.f32 	[%r9], %f89;
	add.s32 	%r82, %r80, 2;
	mad.lo.s32 	%r83, %r82, %r49, %r5;
	mul.wide.u32 	%rd28, %r83, 4;
	add.s64 	%rd29, %rd1, %rd28;
	ld.global.f32 	%f90, [%rd29];
	st.shared.f32 	[%r10], %f90;
	bar.sync 	0;
	ld.shared.f32 	%f91, [%r8];
	ld.shared.f32 	%f92, [%r11];
	fma.rn.f32 	%f93, %f91, %f92, %f88;
	ld.shared.f32 	%f94, [%r8+4];
	ld.shared.f32 	%f95, [%r11+8];
	fma.rn.f32 	%f96, %f94, %f95, %f93;
	bar.sync 	0;
	ld.global.f32 	%f97, [%rd25+16];
	st.shared.f32 	[%r9], %f97;
	add.s32 	%r84, %r80, 4;
	mad.lo.s32 	%r85, %r84, %r49, %r5;
	mul.wide.u32 	%rd30, %r85, 4;
	add.s64 	%rd31, %rd1, %rd30;
	ld.global.f32 	%f98, [%rd31];
	st.shared.f32 	[%r10], %f98;
	bar.sync 	0;
	ld.shared.f32 	%f99, [%r8];
	ld.shared.f32 	%f100, [%r11];
	fma.rn.f32 	%f101, %f99, %f100, %f96;
	ld.shared.f32 	%f102, [%r8+4];
	ld.shared.f32 	%f103, [%r11+8];
	fma.rn.f32 	%f104, %f102, %f103, %f101;
	bar.sync 	0;
	ld.global.f32 	%f105, [%rd25+24];
	st.shared.f32 	[%r9], %f105;
	add.s32 	%r86, %r80, 6;
	mad.lo.s32 	%r87, %r86, %r49, %r5;
	mul.wide.u32 	%rd32, %r87, 4;
	add.s64 	%rd33, %rd1, %rd32;
	ld.global.f32 	%f106, [%rd33];
	st.shared.f32 	[%r10], %f106;
	bar.sync 	0;
	ld.shared.f32 	%f107, [%r8];
	ld.shared.f32 	%f108, [%r11];
	fma.rn.f32 	%f109, %f107, %f108, %f104;
	ld.shared.f32 	%f110, [%r8+4];
	ld.shared.f32 	%f111, [%r11+8];
	fma.rn.f32 	%f142, %f110, %f111, %f109;
	bar.sync 	0;
	sub.s32 	%r88, %r78, %r117;
	add.s32 	%r117, %r88, 4;
$L__BB0_7:
	setp.eq.s32 	%p6, %r44, 0;
	@%p6 bra 	$L__BB0_12;
	setp.eq.s32 	%p7, %r44, 1;
	@%p7 bra 	$L__BB0_10;
	shl.b32 	%r89, %r117, 1;
	add.s32 	%r90, %r7, %r89;
	mul.wide.s32 	%rd34, %r90, 4;
	add.s64 	%rd35, %rd2, %rd34;
	ld.global.f32 	%f113, [%rd35];
	st.shared.f32 	[%r9], %f113;
	add.s32 	%r91, %r89, %r2;
	mad.lo.s32 	%r92, %r91, %r49, %r5;
	mul.wide.u32 	%rd36, %r92, 4;
	add.s64 	%rd37, %rd1, %rd36;
	ld.global.f32 	%f114, [%rd37];
	st.shared.f32 	[%r10], %f114;
	bar.sync 	0;
	ld.shared.f32 	%f115, [%r8];
	ld.shared.f32 	%f116, [%r11];
	fma.rn.f32 	%f117, %f115, %f116, %f142;
	ld.shared.f32 	%f118, [%r8+4];
	ld.shared.f32 	%f119, [%r11+8];
	fma.rn.f32 	%f120, %f118, %f119, %f117;
	bar.sync 	0;
	ld.global.f32 	%f121, [%rd35+8];
	st.shared.f32 	[%r9], %f121;
	add.s32 	%r93, %r91, 2;
	mad.lo.s32 	%r94, %r93, %r49, %r5;
	mul.wide.u32 	%rd38, %r94, 4;
	add.s64 	%rd39, %rd1, %rd38;
	ld.global.f32 	%f122, [%rd39];
	st.shared.f32 	[%r10], %f122;
	bar.sync 	0;
	ld.shared.f32 	%f123, [%r8];
	ld.shared.f32 	%f124, [%r11];
	fma.rn.f32 	%f125, %f123, %f124, %f120;
	ld.shared.f32 	%f126, [%r8+4];
	ld.shared.f32 	%f127, [%r11+8];
	fma.rn.f32 	%f142, %f126, %f127, %f125;
	bar.sync 	0;
	sub.s32 	%r95, %r89, %r117;
	add.s32 	%r117, %r95, 2;
$L__BB0_10:
	and.b32  	%r96, %r6, 1;
	setp.eq.b32 	%p8, %r96, 1;
	not.pred 	%p9, %p8;
	@%p9 bra 	$L__BB0_12;
	shl.b32 	%r97, %r117, 1;
	add.s32 	%r98, %r7, %r97;
	mul.wide.s32 	%rd40, %r98, 4;
	add.s64 	%rd41, %rd2, %rd40;
	ld.global.f32 	%f128, [%rd41];
	st.shared.f32 	[%r9], %f128;
	add.s32 	%r99, %r97, %r2;
	mad.lo.s32 	%r100, %r99, %r49, %r5;
	mul.wide.u32 	%rd42, %r100, 4;
	add.s64 	%rd43, %rd1, %rd42;
	ld.global.f32 	%f129, [%rd43];
	st.shared.f32 	[%r10], %f129;
	bar.sync 	0;
	ld.shared.f32 	%f130, [%r8];
	ld.shared.f32 	%f131, [%r11];
	fma.rn.f32 	%f132, %f130, %f131, %f142;
	ld.shared.f32 	%f133, [%r8+4];
	ld.shared.f32 	%f134, [%r11+8];
	fma.rn.f32 	%f142, %f133, %f134, %f132;
	bar.sync 	0;
$L__BB0_12:
	ld.param.u64 	%rd47, [_Z19MatrixMulTileKernelPfS_S_i_param_2];
	cvta.to.global.u64 	%rd44, %rd47;
	mad.lo.s32 	%r105, %r49, %r3, %r5;
	mul.wide.s32 	%rd45, %r105, 4;
	add.s64 	%rd46, %rd44, %rd45;
	st.global.f32 	[%rd46], %f142;
	ret;

}


// ===== COMPILED SASS (sm_100) =====

	.target	sm_100

	.elftype	@"ET_EXEC"


//--------------------- .note.nv.tkinfo           --------------------------
	.section	.note.nv.tkinfo,"",@"SHT_NOTE"
	.sectionflags	@"SHF_NOTE_NV_TKINFO"
	.tkinfo
        /*0018*/ 	.word	0x00000002
        /*0030*/ 	.string	""
        /*0030*/ 	.string	"ptxas"
        /*0030*/ 	.string	"Cuda compilation tools, release 13.0, V13.0.88"
        /*0030*/ 	.string	"Build cuda_13.0.r13.0/compiler.36424714_0"
        /*0030*/ 	.string	"-arch sm_100 -m 64 "



//--------------------- .note.nv.cuinfo           --------------------------
	.section	.note.nv.cuinfo,"",@"SHT_NOTE"
	.sectionflags	@"SHF_NOTE_NV_CUINFO"
        /*0018*/ 	.short	0x0002
        /*001a*/ 	.short	0x0064
        /*001c*/ 	.short	0x0082
	.zero		2


//--------------------- .nv.info                  --------------------------
	.section	.nv.info,"",@"SHT_CUDA_INFO"
	.align	4


	//----- nvinfo : EIATTR_REGCOUNT
	.align		4
        /*0000*/ 	.byte	0x04, 0x2f
        /*0002*/ 	.short	(.L_1 - .L_0)
	.align		4
.L_0:
        /*0004*/ 	.word	index@(_Z19MatrixMulTileKernelPfS_S_i)
        /*0008*/ 	.word	0x00000028


	//----- nvinfo : EIATTR_FRAME_SIZE
	.align		4
.L_1:
        /*000c*/ 	.byte	0x04, 0x11
        /*000e*/ 	.short	(.L_3 - .L_2)
	.align		4
.L_2:
        /*0010*/ 	.word	index@(_Z19MatrixMulTileKernelPfS_S_i)
        /*0014*/ 	.word	0x00000000


	//----- nvinfo : EIATTR_MIN_STACK_SIZE
	.align		4
.L_3:
        /*0018*/ 	.byte	0x04, 0x12
        /*001a*/ 	.short	(.L_5 - .L_4)
	.align		4
.L_4:
        /*001c*/ 	.word	index@(_Z19MatrixMulTileKernelPfS_S_i)
        /*0020*/ 	.word	0x00000000
.L_5:


//--------------------- .nv.compat                --------------------------
	.section	.nv.compat,"",@"SHT_CUDA_COMPAT_INFO"
	.align	4
        /*0000*/ 	.byte	0x02, 0x09, 0x00, 0x00, 0x02, 0x02, 0x01, 0x00, 0x02, 0x05, 0x05, 0x00, 0x03, 0x07, 0x01, 0x01
        /*0010*/ 	.byte	0x02, 0x03, 0x00, 0x00, 0x02, 0x06, 0x01, 0x00, 0x04, 0x0b, 0x08, 0x00, 0x09, 0x00, 0x00, 0x00
        /*0020*/ 	.byte	0x00, 0x00, 0x00, 0x00


//--------------------- .nv.info._Z19MatrixMulTileKernelPfS_S_i --------------------------
	.section	.nv.info._Z19MatrixMulTileKernelPfS_S_i,"",@"SHT_CUDA_INFO"
	.sectionflags	@""
	.align	4


	//----- nvinfo : EIATTR_CUDA_API_VERSION
	.align		4
        /*0000*/ 	.byte	0x04, 0x37
        /*0002*/ 	.short	(.L_7 - .L_6)
.L_6:
        /*0004*/ 	.word	0x00000082


	//----- nvinfo : EIATTR_KPARAM_INFO
	.align		4
.L_7:
        /*0008*/ 	.byte	0x04, 0x17
        /*000a*/ 	.short	(.L_9 - .L_8)
.L_8:
        /*000c*/ 	.word	0x00000000
        /*0010*/ 	.short	0x0003
        /*0012*/ 	.short	0x0018
        /*0014*/ 	.byte	0x00, 0xf0, 0x11, 0x00


	//----- nvinfo : EIATTR_KPARAM_INFO
	.align		4
.L_9:
        /*0018*/ 	.byte	0x04, 0x17
        /*001a*/ 	.short	(.L_11 - .L_10)
.L_10:
        /*001c*/ 	.word	0x00000000
        /*0020*/ 	.short	0x0002
        /*0022*/ 	.short	0x0010
        /*0024*/ 	.byte	0x00, 0xf5, 0x21, 0x00


	//----- nvinfo : EIATTR_KPARAM_INFO
	.align		4
.L_11:
        /*0028*/ 	.byte	0x04, 0x17
        /*002a*/ 	.short	(.L_13 - .L_12)
.L_12:
        /*002c*/ 	.word	0x00000000
        /*0030*/ 	.short	0x0001
        /*0032*/ 	.short	0x0008
        /*0034*/ 	.byte	0x00, 0xf5, 0x21, 0x00


	//----- nvinfo : EIATTR_KPARAM_INFO
	.align		4
.L_13:
        /*0038*/ 	.byte	0x04, 0x17
        /*003a*/ 	.short	(.L_15 - .L_14)
.L_14:
        /*003c*/ 	.word	0x00000000
        /*0040*/ 	.short	0x0000
        /*0042*/ 	.short	0x0000
        /*0044*/ 	.byte	0x00, 0xf5, 0x21, 0x00


	//----- nvinfo : EIATTR_SPARSE_MMA_MASK
	.align		4
.L_15:
        /*0048*/ 	.byte	0x03, 0x50
        /*004a*/ 	.short	0x0000


	//----- nvinfo : EIATTR_MAXREG_COUNT
	.align		4
        /*004c*/ 	.byte	0x03, 0x1b
        /*004e*/ 	.short	0x00ff


	//----- nvinfo : EIATTR_NUM_BARRIERS
	.align		4
        /*0050*/ 	.byte	0x02, 0x4c
        /*0052*/ 	.byte	0x01
	.zero		1


	//----- nvinfo : EIATTR_MERCURY_ISA_VERSION
	.align		4
        /*0054*/ 	.byte	0x03, 0x5f
        /*0056*/ 	.short	0x0101


	//----- nvinfo : EIATTR_VRC_CTA_INIT_COUNT
	.align		4
        /*0058*/ 	.byte	0x02, 0x4a
	.zero		1
	.zero		1


	//----- nvinfo : EIATTR_EXIT_INSTR_OFFSETS
	.align		4
        /*005c*/ 	.byte	0x04, 0x1c
        /*005e*/ 	.short	(.L_17 - .L_16)


	//   ....[0]....
.L_16:
        /*0060*/ 	.word	0x000012a0


	//----- nvinfo : EIATTR_CBANK_PARAM_SIZE
	.align		4
.L_17:
        /*0064*/ 	.byte	0x03, 0x19
        /*0066*/ 	.short	0x001c


	//----- nvinfo : EIATTR_PARAM_CBANK
	.align		4
        /*0068*/ 	.byte	0x04, 0x0a
        /*006a*/ 	.short	(.L_19 - .L_18)
	.align		4
.L_18:
        /*006c*/ 	.word	index@(.nv.constant0._Z19MatrixMulTileKernelPfS_S_i)
        /*0070*/ 	.short	0x0380
        /*0072*/ 	.short	0x001c


	//----- nvinfo : EIATTR_SW_WAR
	.align		4
.L_19:
        /*0074*/ 	.byte	0x04, 0x36
        /*0076*/ 	.short	(.L_21 - .L_20)
.L_20:
        /*0078*/ 	.word	0x00000008
.L_21:


//--------------------- .nv.callgraph             --------------------------
	.section	.nv.callgraph,"",@"SHT_CUDA_CALLGRAPH"
	.align	4
	.sectionentsize	8
	.align		4
        /*0000*/ 	.word	0x00000000
	.align		4
        /*0004*/ 	.word	0xffffffff
	.align		4
        /*0008*/ 	.word	0x00000000
	.align		4
        /*000c*/ 	.word	0xfffffffe
	.align		4
        /*0010*/ 	.word	0x00000000
	.align		4
        /*0014*/ 	.word	0xfffffffd
	.align		4
        /*0018*/ 	.word	0x00000000
	.align		4
        /*001c*/ 	.word	0xfffffffc


//--------------------- .text._Z19MatrixMulTileKernelPfS_S_i --------------------------
	.section	.text._Z19MatrixMulTileKernelPfS_S_i,"ax",@progbits
	.align	128
        .global         _Z19MatrixMulTileKernelPfS_S_i
        .type           _Z19MatrixMulTileKernelPfS_S_i,@function
        .size           _Z19MatrixMulTileKernelPfS_S_i,(.L_x_6 - _Z19MatrixMulTileKernelPfS_S_i)
        .other          _Z19MatrixMulTileKernelPfS_S_i,@"STO_CUDA_ENTRY STV_DEFAULT"
_Z19MatrixMulTileKernelPfS_S_i:
.text._Z19MatrixMulTileKernelPfS_S_i:
[----:B------:R-:W-:Y:S08]  /*0000*/  LDC R1, c[0x0][0x37c] ;  /* 0x0000df00ff017b82 */ /* 0x000ff00000000800 */
[----:B------:R-:W0:Y:S01]  /*0010*/  LDC R3, c[0x0][0x398] ;  /* 0x0000e600ff037b82 */ /* 0x000e220000000800 */
[----:B------:R-:W1:Y:S01]  /*0020*/  S2R R5, SR_CTAID.Y ;  /* 0x0000000000057919 */ /* 0x000e620000002600 */
[----:B------:R-:W2:Y:S01]  /*0030*/  LDCU.64 UR8, c[0x0][0x358] ;  /* 0x00006b00ff0877ac */ /* 0x000ea20008000a00 */
[----:B------:R-:W-:Y:S01]  /*0040*/  HFMA2 R15, -RZ, RZ, 0, 0 ;  /* 0x00000000ff0f7431 */ /* 0x000fe200000001ff */
[----:B------:R-:W1:Y:S01]  /*0050*/  S2R R0, SR_TID.Y ;  /* 0x0000000000007919 */ /* 0x000e620000002200 */
[----:B------:R-:W3:Y:S01]  /*0060*/  S2R R14, SR_CTAID.X ;  /* 0x00000000000e7919 */ /* 0x000ee20000002500 */
[----:B------:R-:W3:Y:S01]  /*0070*/  S2R R25, SR_TID.X ;  /* 0x0000000000197919 */ /* 0x000ee20000002100 */
[----:B0-----:R-:W-:-:S02]  /*0080*/  ISETP.GE.AND P0, PT, R3, 0x2, PT ;  /* 0x000000020300780c */ /* 0x001fc40003f06270 */
[----:B-1----:R-:W-:Y:S02]  /*0090*/  LEA R4, R5, R0, 0x1 ;  /* 0x0000000005047211 */ /* 0x002fe400078e08ff */
[----:B---3--:R-:W-:-:S09]  /*00a0*/  LEA R6, R14, R25, 0x1 ;  /* 0x000000190e067211 */ /* 0x008fd200078e08ff */
[----:B--2---:R-:W-:Y:S05]  /*00b0*/  @!P0 BRA `(.L_x_0) ;  /* 0x0000001000688947 */ /* 0x004fea0003800000 */
[----:B------:R-:W0:Y:S01]  /*00c0*/  S2UR UR6, SR_CgaCtaId ;  /* 0x00000000000679c3 */ /* 0x000e220000008800 */
[-C--:B------:R-:W-:Y:S01]  /*00d0*/  LEA.HI R5, R3, R3.reuse, RZ, 0x1 ;  /* 0x0000000303057211 */ /* 0x080fe200078f08ff */
[----:B------:R-:W-:Y:S01]  /*00e0*/  UMOV UR4, 0x400 ;  /* 0x0000040000047882 */ /* 0x000fe20000000000 */
[----:B------:R-:W-:Y:S01]  /*00f0*/  IMAD R7, R4, R3, R25 ;  /* 0x0000000304077224 */ /* 0x000fe200078e0219 */
[----:B------:R-:W-:Y:S01]  /*0100*/  UIADD3 UR5, UPT, UPT, UR4, 0x10, URZ ;  /* 0x0000001004057890 */ /* 0x000fe2000fffe0ff */
[----:B------:R-:W-:Y:S02]  /*0110*/  SHF.R.S32.HI R5, RZ, 0x1, R5 ;  /* 0x00000001ff057819 */ /* 0x000fe40000011405 */
[----:B------:R-:W-:Y:S02]  /*0120*/  MOV R15, RZ ;  /* 0x000000ff000f7202 */ /* 0x000fe40000000f00 */
[----:B------:R-:W-:-:S04]  /*0130*/  IADD3 R2, PT, PT, R5, -0x1, RZ ;  /* 0xffffffff05027810 */ /* 0x000fc80007ffe0ff */
[----:B------:R-:W-:Y:S02]  /*0140*/  ISETP.GE.U32.AND P0, PT, R2, 0x7, PT ;  /* 0x000000070200780c */ /* 0x000fe40003f06070 */
[----:B------:R-:W-:Y:S01]  /*0150*/  MOV R2, RZ ;  /* 0x000000ff00027202 */ /* 0x000fe20000000f00 */
[----:B0-----:R-:W-:Y:S02]  /*0160*/  ULEA UR4, UR6, UR4, 0x18 ;  /* 0x0000000406047291 */ /* 0x001fe4000f8ec0ff */
[----:B------:R-:W-:-:S04]  /*0170*/  ULEA UR5, UR6, UR5, 0x18 ;  /* 0x0000000506057291 */ /* 0x000fc8000f8ec0ff */
[C---:B------:R-:W-:Y:S02]  /*0180*/  LEA R8, R0.reuse, UR4, 0x3 ;  /* 0x0000000400087c11 */ /* 0x040fe4000f8e18ff */
[C---:B------:R-:W-:Y:S02]  /*0190*/  LEA R9, R25.reuse, UR5, 0x2 ;  /* 0x0000000519097c11 */ /* 0x040fe4000f8e10ff */
[----:B------:R-:W-:Y:S02]  /*01a0*/  LEA R10, R25, R8, 0x2 ;  /* 0x00000008190a7211 */ /* 0x000fe400078e10ff */
[----:B------:R-:W-:Y:S01]  /*01b0*/  LEA R11, R0, R9, 0x3 ;  /* 0x00000009000b7211 */ /* 0x000fe200078e18ff */
[----:B------:R-:W-:Y:S06]  /*01c0*/  @!P0 BRA `(.L_x_1) ;  /* 0x00000008002c8947 */ /* 0x000fec0003800000 */
[C---:B------:R-:W-:Y:S01]  /*01d0*/  IADD3 R2, PT, PT, R0.reuse, 0xe, RZ ;  /* 0x0000000e00027810 */ /* 0x040fe20007ffe0ff */
[CCC-:B------:R-:W-:Y:S01]  /*01e0*/  IMAD R27, R0.reuse, R3.reuse, R25.reuse ;  /* 0x00000003001b7224 */ /* 0x1c0fe200078e0219 */
[C---:B------:R-:W-:Y:S02]  /*01f0*/  IADD3 R12, PT, PT, R0.reuse, 0xc, RZ ;  /* 0x0000000c000c7810 */ /* 0x040fe40007ffe0ff */
[----:B------:R-:W-:Y:S01]  /*0200*/  IADD3 R16, PT, PT, R0, 0xa, RZ ;  /* 0x0000000a00107810 */ /* 0x000fe20007ffe0ff */
[-CC-:B------:R-:W-:Y:S01]  /*0210*/  IMAD R13, R2, R3.reuse, R25.reuse ;  /* 0x00000003020d7224 */ /* 0x180fe200078e0219 */
        /* <DEDUP_REMOVED lines=8> */
[----:B------:R-:W-:Y:S01]  /*02a0*/  LOP3.LUT R12, R5, 0x3ffffff8, RZ, 0xc0, !PT ;  /* 0x3ffffff8050c7812 */ /* 0x000fe200078ec0ff */
[--C-:B------:R-:W-:Y:S01]  /*02b0*/  IMAD R23, R22, R3, R25.reuse ;  /* 0x0000000316177224 */ /* 0x100fe200078e0219 */
[----:B------:R-:W-:Y:S01]  /*02c0*/  LEA R34, R14, R27, 0x1 ;  /* 0x0000001b0e227211 */ /* 0x000fe200078e08ff */
[----:B------:R-:W-:Y:S01]  /*02d0*/  IMAD R25, R24, R3, R25 ;  /* 0x0000000318197224 */ /* 0x000fe200078e0219 */
[----:B------:R-:W-:-:S02]  /*02e0*/  LEA R24, R14, R13, 0x1 ;  /* 0x0000000d0e187211 */ /* 0x000fc400078e08ff */
[C---:B------:R-:W-:Y:S02]  /*02f0*/  LEA R16, R14.reuse, R15, 0x1 ;  /* 0x0000000f0e107211 */ /* 0x040fe400078e08ff */
[C---:B------:R-:W-:Y:S02]  /*0300*/  LEA R26, R14.reuse, R17, 0x1 ;  /* 0x000000110e1a7211 */ /* 0x040fe400078e08ff */
[C---:B------:R-:W-:Y:S02]  /*0310*/  LEA R28, R14.reuse, R19, 0x1 ;  /* 0x000000130e1c7211 */ /* 0x040fe400078e08ff */
[C---:B------:R-:W-:Y:S02]  /*0320*/  LEA R30, R14.reuse, R21, 0x1 ;  /* 0x000000150e1e7211 */ /* 0x040fe400078e08ff */
[C---:B------:R-:W-:Y:S02]  /*0330*/  LEA R32, R14.reuse, R23, 0x1 ;  /* 0x000000170e207211 */ /* 0x040fe400078e08ff */
[----:B------:R-:W-:-:S02]  /*0340*/  LEA R14, R14, R25, 0x1 ;  /* 0x000000190e0e7211 */ /* 0x000fc400078e08ff */
[----:B------:R-:W-:Y:S02]  /*0350*/  MOV R15, RZ ;  /* 0x000000ff000f7202 */ /* 0x000fe40000000f00 */
[----:B------:R-:W-:Y:S02]  /*0360*/  MOV R2, R7 ;  /* 0x0000000700027202 */ /* 0x000fe40000000f00 */
[----:B------:R-:W-:-:S07]  /*0370*/  IADD3 R13, PT, PT, -R12, RZ, RZ ;  /* 0x000000ff0c0d7210 */ /* 0x000fce0007ffe1ff */
.L_x_2:
[----:B------:R-:W0:Y:S08]  /*0380*/  LDC.64 R36, c[0x0][0x380] ;  /* 0x0000e000ff247b82 */ /* 0x000e300000000a00 */
[----:B------:R-:W1:Y:S01]  /*0390*/  LDC.64 R20, c[0x0][0x388] ;  /* 0x0000e200ff147b82 */ /* 0x000e620000000a00 */
[----:B0-----:R-:W-:-:S05]  /*03a0*/  IMAD.WIDE R36, R2, 0x4, R36 ;  /* 0x0000000402247825 */ /* 0x001fca00078e0224 */
[----:B------:R-:W2:Y:S01]  /*03b0*/  LDG.E R17, desc[UR8][R36.64] ;  /* 0x0000000824117981 */ /* 0x000ea2000c1e1900 */
[----:B-1----:R-:W-:-:S05]  /*03c0*/  IMAD.WIDE.U32 R22, R34, 0x4, R20 ;  /* 0x0000000422167825 */ /* 0x002fca00078e0014 */
[----:B------:R0:W3:Y:S02]  /*03d0*/  LDG.E R25, desc[UR8][R22.64] ;  /* 0x0000000816197981 */ /* 0x0000e4000c1e1900 */
[----:B0-----:R-:W-:Y:S02]  /*03e0*/  IMAD.WIDE.U32 R22, R14, 0x4, R20 ;  /* 0x000000040e167825 */ /* 0x001fe400078e0014 */
[----:B--2---:R-:W-:Y:S04]  /*03f0*/  STS [R10], R17 ;  /* 0x000000110a007388 */ /* 0x004fe80000000800 */
[----:B---3--:R-:W-:Y:S01]  /*0400*/  STS [R11], R25 ;  /* 0x000000190b007388 */ /* 0x008fe20000000800 */
[----:B------:R-:W-:Y:S06]  /*0410*/  BAR.SYNC.DEFER_BLOCKING 0x0 ;  /* 0x0000000000007b1d */ /* 0x000fec0000010000 */
[----:B------:R-:W-:Y:S04]  /*0420*/  LDS R27, [R9] ;  /* 0x00000000091b7984 */ /* 0x000fe80000000800 */
[----:B------:R-:W-:Y:S04]  /*0430*/  LDS R29, [R9+0x8] ;  /* 0x00000800091d7984 */ /* 0x000fe80000000800 */
[----:B------:R-:W0:Y:S01]  /*0440*/  LDS.64 R18, [R8] ;  /* 0x0000000008127984 */ /* 0x000e220000000a00 */
[----:B------:R-:W-:Y:S06]  /*0450*/  BAR.SYNC.DEFER_BLOCKING 0x0 ;  /* 0x0000000000007b1d */ /* 0x000fec0000010000 */
[----:B------:R-:W2:Y:S04]  /*0460*/  LDG.E R31, desc[UR8][R36.64+0x8] ;  /* 0x00000808241f7981 */ /* 0x000ea8000c1e1900 */
[----:B------:R1:W3:Y:S01]  /*0470*/  LDG.E R33, desc[UR8][R22.64] ;  /* 0x0000000816217981 */ /* 0x0002e2000c1e1900 */
[----:B0-----:R-:W-:-:S04]  /*0480*/  FFMA R18, R18, R27, R15 ;  /* 0x0000001b12127223 */ /* 0x001fc8000000000f */
[----:B------:R-:W-:Y:S01]  /*0490*/  FFMA R29, R29, R19, R18 ;  /* 0x000000131d1d7223 */ /* 0x000fe20000000012 */
[----:B-1----:R-:W-:Y:S01]  /*04a0*/  IMAD.WIDE.U32 R22, R32, 0x4, R20 ;  /* 0x0000000420167825 */ /* 0x002fe200078e0014 */
        /* <DEDUP_REMOVED lines=47> */
[--C-:B-1----:R-:W-:Y:S01]  /*07a0*/  IMAD.WIDE.U32 R22, R16, 0x4, R20.reuse ;  /* 0x0000000410167825 */ /* 0x102fe200078e0014 */
        /* <DEDUP_REMOVED lines=8> */
[----:B------:R1:W3:Y:S02]  /*0830*/  LDG.E R27, desc[UR8][R22.64] ;  /* 0x00000008161b7981 */ /* 0x0002e4000c1e1900 */
[----:B-1----:R-:W-:-:S02]  /*0840*/  IMAD.WIDE.U32 R22, R24, 0x4, R20 ;  /* 0x0000000418167825 */ /* 0x002fc400078e0014 */
[----:B--2---:R-:W-:Y:S04]  /*0850*/  STS [R10], R35 ;  /* 0x000000230a007388 */ /* 0x004fe80000000800 */
[----:B---3--:R-:W-:Y:S01]  /*0860*/  STS [R11], R27 ;  /* 0x0000001b0b007388 */ /* 0x008fe20000000800 */
[----:B------:R-:W-:Y:S06]  /*0870*/  BAR.SYNC.DEFER_BLOCKING 0x0 ;  /* 0x0000000000007b1d */ /* 0x000fec0000010000 */
[----:B------:R-:W-:Y:S04]  /*0880*/  LDS R29, [R9] ;  /* 0x00000000091d7984 */ /* 0x000fe80000000800 */
[----:B------:R-:W-:Y:S04]  /*0890*/  LDS R27, [R9+0x8] ;  /* 0x00000800091b7984 */ /* 0x000fe80000000800 */
[----:B------:R-:W1:Y:S01]  /*08a0*/  LDS.64 R20, [R8] ;  /* 0x0000000008147984 */ /* 0x000e620000000a00 */
[----:B------:R-:W-:Y:S06]  /*08b0*/  BAR.SYNC.DEFER_BLOCKING 0x0 ;  /* 0x0000000000007b1d */ /* 0x000fec0000010000 */
[----:B------:R-:W2:Y:S04]  /*08c0*/  LDG.E R37, desc[UR8][R36.64+0x38] ;  /* 0x0000380824257981 */ /* 0x000ea8000c1e1900 */
[----:B------:R-:W3:Y:S01]  /*08d0*/  LDG.E R22, desc[UR8][R22.64] ;  /* 0x0000000816167981 */ /* 0x000ee2000c1e1900 */
[----:B0-----:R-:W-:Y:S01]  /*08e0*/  FFMA R18, R18, R17, R15 ;  /* 0x0000001112127223 */ /* 0x001fe2000000000f */
[----:B------:R-:W-:-:S03]  /*08f0*/  IADD3 R13, PT, PT, R13, 0x8, RZ ;  /* 0x000000080d0d7810 */ /* 0x000fc60007ffe0ff */
[----:B------:R-:W-:Y:S01]  /*0900*/  FFMA R19, R25, R19, R18 ;  /* 0x0000001319137223 */ /* 0x000fe20000000012 */
[----:B------:R-:W-:-:S03]  /*0910*/  ISETP.NE.AND P0, PT, R13, RZ, PT ;  /* 0x000000ff0d00720c */ /* 0x000fc60003f05270 */
[----:B-1----:R-:W-:-:S04]  /*0920*/  FFMA R20, R20, R29, R19 ;  /* 0x0000001d14147223 */ /* 0x002fc80000000013 */
[----:B------:R-:W-:Y:S01]  /*0930*/  FFMA R21, R27, R21, R20 ;  /* 0x000000151b157223 */ /* 0x000fe20000000014 */
[----:B------:R-:W-:Y:S02]  /*0940*/  IADD3 R2, PT, PT, R2, 0x10, RZ ;  /* 0x0000001002027810 */ /* 0x000fe40007ffe0ff */
[C---:B------:R-:W-:Y:S02]  /*0950*/  LEA R34, R3.reuse, R34, 0x4 ;  /* 0x0000002203227211 */ /* 0x040fe400078e20ff */
[C---:B------:R-:W-:Y:S02]  /*0960*/  LEA R14, R3.reuse, R14, 0x4 ;  /* 0x0000000e030e7211 */ /* 0x040fe400078e20ff */
[C---:B------:R-:W-:Y:S02]  /*0970*/  LEA R32, R3.reuse, R32, 0x4 ;  /* 0x0000002003207211 */ /* 0x040fe400078e20ff */
[C---:B------:R-:W-:Y:S02]  /*0980*/  LEA R30, R3.reuse, R30, 0x4 ;  /* 0x0000001e031e7211 */ /* 0x040fe400078e20ff */
[----:B------:R-:W-:-:S02]  /*0990*/  LEA R28, R3, R28, 0x4 ;  /* 0x0000001c031c7211 */ /* 0x000fc400078e20ff */
[C---:B------:R-:W-:Y:S02]  /*09a0*/  LEA R26, R3.reuse, R26, 0x4 ;  /* 0x0000001a031a7211 */ /* 0x040fe400078e20ff */
[C---:B------:R-:W-:Y:S02]  /*09b0*/  LEA R24, R3.reuse, R24, 0x4 ;  /* 0x0000001803187211 */ /* 0x040fe400078e20ff */
[----:B------:R-:W-:Y:S01]  /*09c0*/  LEA R16, R3, R16, 0x4 ;  /* 0x0000001003107211 */ /* 0x000fe200078e20ff */
[----:B--2---:R-:W-:Y:S04]  /*09d0*/  STS [R10], R37 ;  /* 0x000000250a007388 */ /* 0x004fe80000000800 */
[----:B---3--:R-:W-:Y:S01]  /*09e0*/  STS [R11], R22 ;  /* 0x000000160b007388 */ /* 0x008fe20000000800 */
[----:B------:R-:W-:Y:S06]  /*09f0*/  BAR.SYNC.DEFER_BLOCKING 0x0 ;  /* 0x0000000000007b1d */ /* 0x000fec0000010000 */
[----:B------:R-:W-:Y:S04]  /*0a00*/  LDS R33, [R9] ;  /* 0x0000000009217984 */ /* 0x000fe80000000800 */
[----:B------:R-:W0:Y:S04]  /*0a10*/  LDS.64 R22, [R8] ;  /* 0x0000000008167984 */ /* 0x000e280000000a00 */
[----:B------:R-:W1:Y:S01]  /*0a20*/  LDS R31, [R9+0x8] ;  /* 0x00000800091f7984 */ /* 0x000e620000000800 */
[----:B0-----:R-:W-:-:S04]  /*0a30*/  FFMA R22, R22, R33, R21 ;  /* 0x0000002116167223 */ /* 0x001fc80000000015 */
[----:B-1----:R-:W-:Y:S01]  /*0a40*/  FFMA R15, R31, R23, R22 ;  /* 0x000000171f0f7223 */ /* 0x002fe20000000016 */
[----:B------:R-:W-:Y:S06]  /*0a50*/  BAR.SYNC.DEFER_BLOCKING 0x0 ;  /* 0x0000000000007b1d */ /* 0x000fec0000010000 */
[----:B------:R-:W-:Y:S05]  /*0a60*/  @P0 BRA `(.L_x_2) ;  /* 0xfffffff800440947 */ /* 0x000fea000383ffff */
[----:B------:R-:W-:-:S07]  /*0a70*/  MOV R2, R12 ;  /* 0x0000000c00027202 */ /* 0x000fce0000000f00 */
.L_x_1:
[----:B------:R-:W-:-:S13]  /*0a80*/  LOP3.LUT P0, R12, R5, 0x7, RZ, 0xc0, !PT ;  /* 0x00000007050c7812 */ /* 0x000fda000780c0ff */
[----:B------:R-:W-:Y:S05]  /*0a90*/  @!P0 BRA `(.L_x_0) ;  /* 0x0000000400f08947 */ /* 0x000fea0003800000 */
[----:B------:R-:W-:Y:S02]  /*0aa0*/  ISETP.GE.U32.AND P0, PT, R12, 0x4, PT ;  /* 0x000000040c00780c */ /* 0x000fe40003f06070 */
[----:B------:R-:W-:-:S04]  /*0ab0*/  LOP3.LUT R31, R5, 0x3, RZ, 0xc0, !PT ;  /* 0x00000003051f7812 */ /* 0x000fc800078ec0ff */
[----:B------:R-:W-:-:S07]  /*0ac0*/  ISETP.NE.AND P1, PT, R31, RZ, PT ;  /* 0x000000ff1f00720c */ /* 0x000fce0003f25270 */
[----:B------:R-:W-:Y:S06]  /*0ad0*/  @!P0 BRA `(.L_x_3) ;  /* 0x0000000000f88947 */ /* 0x000fec0003800000 */
[----:B------:R-:W0:Y:S01]  /*0ae0*/  LDC.64 R12, c[0x0][0x380] ;  /* 0x0000e000ff0c7b82 */ /* 0x000e220000000a00 */
[C---:B------:R-:W-:Y:S02]  /*0af0*/  LEA R27, R2.reuse, R0, 0x1 ;  /* 0x00000000021b7211 */ /* 0x040fe400078e08ff */
[----:B------:R-:W-:-:S03]  /*0b00*/  LEA R17, R2, R7, 0x1 ;  /* 0x0000000702117211 */ /* 0x000fc600078e08ff */
[----:B------:R-:W-:Y:S02]  /*0b10*/  IMAD R19, R27, R3, R6 ;  /* 0x000000031b137224 */ /* 0x000fe400078e0206 */
[----:B------:R-:W1:Y:S01]  /*0b20*/  LDC.64 R20, c[0x0][0x388] ;  /* 0x0000e200ff147b82 */ /* 0x000e620000000a00 */
[----:B0-----:R-:W-:-:S05]  /*0b30*/  IMAD.WIDE R12, R17, 0x4, R12 ;  /* 0x00000004110c7825 */ /* 0x001fca00078e020c */
[----:B------:R-:W2:Y:S01]  /*0b40*/  LDG.E R23, desc[UR8][R12.64] ;  /* 0x000000080c177981 */ /* 0x000ea2000c1e1900 */
[----:B-1----:R-:W-:-:S06]  /*0b50*/  IMAD.WIDE.U32 R18, R19, 0x4, R20 ;  /* 0x0000000413127825 */ /* 0x002fcc00078e0014 */
[----:B------:R-:W3:Y:S01]  /*0b60*/  LDG.E R18, desc[UR8][R18.64] ;  /* 0x0000000812127981 */ /* 0x000ee2000c1e1900 */
[----:B------:R-:W-:-:S05]  /*0b70*/  IADD3 R14, PT, PT, R27, 0x2, RZ ;  /* 0x000000021b0e7810 */ /* 0x000fca0007ffe0ff */
[----:B------:R-:W-:-:S04]  /*0b80*/  IMAD R25, R14, R3, R6 ;  /* 0x000000030e197224 */ /* 0x000fc800078e0206 */
[----:B------:R-:W-:Y:S01]  /*0b90*/  IMAD.WIDE.U32 R24, R25, 0x4, R20 ;  /* 0x0000000419187825 */ /* 0x000fe200078e0014 */
[----:B--2---:R0:W-:Y:S04]  /*0ba0*/  STS [R10], R23 ;  /* 0x000000170a007388 */ /* 0x0041e80000000800 */
        /* <DEDUP_REMOVED lines=8> */
[----:B------:R-:W-:-:S05]  /*0c30*/  IADD3 R19, PT, PT, R27, 0x4, RZ ;  /* 0x000000041b137810 */ /* 0x000fca0007ffe0ff */
[----:B------:R-:W-:-:S04]  /*0c40*/  IMAD R19, R19, R3, R6 ;  /* 0x0000000313137224 */ /* 0x000fc800078e0206 */
[----:B0-----:R-:W-:Y:S01]  /*0c50*/  IMAD.WIDE.U32 R22, R19, 0x4, R20 ;  /* 0x0000000413167825 */ /* 0x001fe200078e0014 */
        /* <DEDUP_REMOVED lines=8> */
[----:B------:R-:W3:Y:S01]  /*0ce0*/  LDG.E R22, desc[UR8][R22.64] ;  /* 0x0000000816167981 */ /* 0x000ee2000c1e1900 */
[----:B------:R-:W-:-:S05]  /*0cf0*/  IADD3 R27, PT, PT, R27, 0x6, RZ ;  /* 0x000000061b1b7810 */ /* 0x000fca0007ffe0ff */
[----:B------:R-:W-:-:S04]  /*0d00*/  IMAD R25, R27, R3, R6 ;  /* 0x000000031b197224 */ /* 0x000fc800078e0206 */
[----:B------:R-:W-:Y:S01]  /*0d10*/  IMAD.WIDE.U32 R24, R25, 0x4, R20 ;  /* 0x0000000419187825 */ /* 0x000fe200078e0014 */
[----:B--2---:R-:W-:Y:S04]  /*0d20*/  STS [R10], R35 ;  /* 0x000000230a007388 */ /* 0x004fe80000000800 */
[----:B---3--:R-:W-:Y:S01]  /*0d30*/  STS [R11], R22 ;  /* 0x000000160b007388 */ /* 0x008fe20000000800 */
[----:B------:R-:W-:Y:S06]  /*0d40*/  BAR.SYNC.DEFER_BLOCKING 0x0 ;  /* 0x0000000000007b1d */ /* 0x000fec0000010000 */
[----:B------:R-:W-:Y:S04]  /*0d50*/  LDS R27, [R9] ;  /* 0x00000000091b7984 */ /* 0x000fe80000000800 */
[----:B------:R-:W-:Y:S04]  /*0d60*/  LDS R30, [R9+0x8] ;  /* 0x00000800091e7984 */ /* 0x000fe80000000800 */
[----:B------:R-:W2:Y:S01]  /*0d70*/  LDS.64 R20, [R8] ;  /* 0x0000000008147984 */ /* 0x000ea20000000a00 */
[----:B------:R-:W-:Y:S06]  /*0d80*/  BAR.SYNC.DEFER_BLOCKING 0x0 ;  /* 0x0000000000007b1d */ /* 0x000fec0000010000 */
[----:B------:R-:W3:Y:S04]  /*0d90*/  LDG.E R13, desc[UR8][R12.64+0x18] ;  /* 0x000018080c0d7981 */ /* 0x000ee8000c1e1900 */
[----:B------:R-:W4:Y:S01]  /*0da0*/  LDG.E R24, desc[UR8][R24.64] ;  /* 0x0000000818187981 */ /* 0x000f22000c1e1900 */
[----:B-1----:R-:W-:-:S04]  /*0db0*/  FFMA R15, R16, R14, R15 ;  /* 0x0000000e100f7223 */ /* 0x002fc8000000000f */
[----:B------:R-:W-:-:S04]  /*0dc0*/  FFMA R15, R26, R17, R15 ;  /* 0x000000111a0f7223 */ /* 0x000fc8000000000f */
[----:B0-----:R-:W-:-:S04]  /*0dd0*/  FFMA R15, R18, R29, R15 ;  /* 0x0000001d120f7223 */ /* 0x001fc8000000000f */
[----:B------:R-:W-:-:S04]  /*0de0*/  FFMA R15, R28, R19, R15 ;  /* 0x000000131c0f7223 */ /* 0x000fc8000000000f */
[----:B--2---:R-:W-:-:S04]  /*0df0*/  FFMA R15, R20, R27, R15 ;  /* 0x0000001b140f7223 */ /* 0x004fc8000000000f */
[----:B------:R-:W-:Y:S01]  /*0e00*/  FFMA R15, R30, R21, R15 ;  /* 0x000000151e0f7223 */ /* 0x000fe2000000000f */
[----:B------:R-:W-:-:S04]  /*0e10*/  LEA R2, R2, -R2, 0x1 ;  /* 0x8000000202027211 */ /* 0x000fc800078e08ff */
[----:B------:R-:W-:Y:S01]  /*0e20*/  IADD3 R2, PT, PT, R2, 0x4, RZ ;  /* 0x0000000402027810 */ /* 0x000fe20007ffe0ff */
[----:B---3--:R-:W-:Y:S04]  /*0e30*/  STS [R10], R13 ;  /* 0x0000000d0a007388 */ /* 0x008fe80000000800 */
[----:B----4-:R-:W-:Y:S01]  /*0e40*/  STS [R11], R24 ;  /* 0x000000180b007388 */ /* 0x010fe20000000800 */
[----:B------:R-:W-:Y:S06]  /*0e50*/  BAR.SYNC.DEFER_BLOCKING 0x0 ;  /* 0x0000000000007b1d */ /* 0x000fec0000010000 */
[----:B------:R-:W-:Y:S04]  /*0e60*/  LDS R32, [R9] ;  /* 0x0000000009207984 */ /* 0x000fe80000000800 */
[----:B------:R-:W0:Y:S04]  /*0e70*/  LDS.64 R22, [R8] ;  /* 0x0000000008167984 */ /* 0x000e280000000a00 */
[----:B------:R-:W1:Y:S01]  /*0e80*/  LDS R33, [R9+0x8] ;  /* 0x0000080009217984 */ /* 0x000e620000000800 */
[----:B0-----:R-:W-:-:S04]  /*0e90*/  FFMA R22, R22, R32, R15 ;  /* 0x0000002016167223 */ /* 0x001fc8000000000f */
[----:B-1----:R-:W-:Y:S01]  /*0ea0*/  FFMA R15, R33, R23, R22 ;  /* 0x00000017210f7223 */ /* 0x002fe20000000016 */
[----:B------:R-:W-:Y:S06]  /*0eb0*/  BAR.SYNC.DEFER_BLOCKING 0x0 ;  /* 0x0000000000007b1d */ /* 0x000fec0000010000 */
.L_x_3:
[----:B------:R-:W-:Y:S05]  /*0ec0*/  @!P1 BRA `(.L_x_0) ;  /* 0x0000000000e49947 */ /* 0x000fea0003800000 */
[----:B------:R-:W-:Y:S02]  /*0ed0*/  ISETP.NE.AND P0, PT, R31, 0x1, PT ;  /* 0x000000011f00780c */ /* 0x000fe40003f05270 */
[----:B------:R-:W-:-:S04]  /*0ee0*/  LOP3.LUT R5, R5, 0x1, RZ, 0xc0, !PT ;  /* 0x0000000105057812 */ /* 0x000fc800078ec0ff */
[----:B------:R-:W-:-:S07]  /*0ef0*/  ISETP.NE.U32.AND P1, PT, R5, 0x1, PT ;  /* 0x000000010500780c */ /* 0x000fce0003f25070 */
        /* <DEDUP_REMOVED lines=22> */
[----:B0-----:R-:W-:-:S04]  /*1060*/  FFMA R14, R16, R14, R15 ;  /* 0x0000000e100e7223 */ /* 0x001fc8000000000f */
[----:B------:R-:W-:Y:S01]  /*1070*/  FFMA R17, R23, R17, R14 ;  /* 0x0000001117117223 */ /* 0x000fe2000000000e */
[----:B------:R-:W-:-:S04]  /*1080*/  LEA R2, R2, -R2, 0x1 ;  /* 0x8000000202027211 */ /* 0x000fc800078e08ff */
[----:B------:R-:W-:Y:S01]  /*1090*/  IADD3 R2, PT, PT, R2, 0x2, RZ ;  /* 0x0000000202027810 */ /* 0x000fe20007ffe0ff */
        /* <DEDUP_REMOVED lines=9> */
.L_x_4:
[----:B------:R-:W-:Y:S05]  /*1130*/  @P1 BRA `(.L_x_0) ;  /* 0x0000000000481947 */ /* 0x000fea0003800000 */
[----:B------:R-:W0:Y:S01]  /*1140*/  LDC.64 R12, c[0x0][0x380] ;  /* 0x0000e000ff0c7b82 */ /* 0x000e220000000a00 */
[C---:B------:R-:W-:Y:S02]  /*1150*/  LEA R0, R2.reuse, R0, 0x1 ;  /* 0x0000000002007211 */ /* 0x040fe400078e08ff */
[----:B------:R-:W-:-:S03]  /*1160*/  LEA R7, R2, R7, 0x1 ;  /* 0x0000000702077211 */ /* 0x000fc600078e08ff */
[----:B------:R-:W-:Y:S02]  /*1170*/  IMAD R5, R0, R3, R6 ;  /* 0x0000000300057224 */ /* 0x000fe400078e0206 */
[----:B------:R-:W1:Y:S01]  /*1180*/  LDC.64 R16, c[0x0][0x388] ;  /* 0x0000e200ff107b82 */ /* 0x000e620000000a00 */
[----:B0-----:R-:W-:-:S06]  /*1190*/  IMAD.WIDE R12, R7, 0x4, R12 ;  /* 0x00000004070c7825 */ /* 0x001fcc00078e020c */
[----:B------:R-:W2:Y:S01]  /*11a0*/  LDG.E R13, desc[UR8][R12.64] ;  /* 0x000000080c0d7981 */ /* 0x000ea2000c1e1900 */
[----:B-1----:R-:W-:-:S06]  /*11b0*/  IMAD.WIDE.U32 R16, R5, 0x4, R16 ;  /* 0x0000000405107825 */ /* 0x002fcc00078e0010 */
[----:B------:R-:W3:Y:S04]  /*11c0*/  LDG.E R16, desc[UR8][R16.64] ;  /* 0x0000000810107981 */ /* 0x000ee8000c1e1900 */
        /* <DEDUP_REMOVED lines=9> */
.L_x_0:
[----:B------:R-:W0:Y:S01]  /*1260*/  LDC.64 R8, c[0x0][0x390] ;  /* 0x0000e400ff087b82 */ /* 0x000e220000000a00 */
[----:B------:R-:W-:-:S04]  /*1270*/  IMAD R3, R4, R3, R6 ;  /* 0x0000000304037224 */ /* 0x000fc800078e0206 */
[----:B0-----:R-:W-:-:S05]  /*1280*/  IMAD.WIDE R2, R3, 0x4, R8 ;  /* 0x0000000403027825 */ /* 0x001fca00078e0208 */
[----:B------:R-:W-:Y:S01]  /*1290*/  STG.E desc[UR8][R2.64], R15 ;  /* 0x0000000f02007986 */ /* 0x000fe2000c101908 */
[----:B------:R-:W-:Y:S05]  /*12a0*/  EXIT ;  /* 0x000000000000794d */ /* 0x000fea0003800000 */
.L_x_5:
[----:B------:R-:W-:-:S00]  /*12b0*/  BRA `(.L_x_5) ;  /* 0xfffffffc00fc7947 */ /* 0x000fc0000383ffff */
[----:B------:R-:W-:-:S00]  /*12c0*/  NOP ;  /* 0x0000000000007918 */ /* 0x000fc00000000000 */
        /* <DEDUP_REMOVED lines=11> */
.L_x_6:


//--------------------- .nv.shared._Z19MatrixMulTileKernelPfS_S_i --------------------------
	.section	.nv.shared._Z19MatrixMulTileKernelPfS_S_i,"aw",@nobits
	.sectionflags	@""
	.align	4
.nv.shared._Z19MatrixMulTileKernelPfS_S_i:
	.zero		1056


//--------------------- .nv.shared.reserved.0     --------------------------
	.section	.nv.shared.reserved.0,"aw",@nobits
	.weak		__nv_reservedSMEM_offset_0_alias
	.size		__nv_reservedSMEM_offset_0_alias, 0, 64
	.other		__nv_reservedSMEM_offset_0_alias,@"STO_CUDA_RESERVED_SHARED STV_DEFAULT"
__nv_reservedSMEM_offset_0_alias:
	.zero		0
	.zero		64


//--------------------- .nv.constant0._Z19MatrixMulTileKernelPfS_S_i --------------------------
	.section	.nv.constant0._Z19MatrixMulTileKernelPfS_S_i,"a",@progbits
	.sectionflags	@""
	.align	4
.nv.constant0._Z19MatrixMulTileKernelPfS_S_i:
	.zero		924


//--------------------- SYMBOLS --------------------------

	.type		.nv.reservedSmem.offset0,@object
	.size		.nv.reservedSmem.offset0,0x4
	.type		.nv.reservedSmem.cap,@object
	.size		.nv.reservedSmem.cap,0x4
